//
// Generated by NVIDIA NVVM Compiler
//
// Compiler Build ID: CL-36424714
// Cuda compilation tools, release 13.0, V13.0.88
// Based on NVVM 20.0.0
//

.version 9.0
.target sm_100
.address_size 64

	// .globl	_Z6matMulPfS_S_i

.visible .entry _Z6matMulPfS_S_i(
	.param .u64 .ptr .align 1 _Z6matMulPfS_S_i_param_0,
	.param .u64 .ptr .align 1 _Z6matMulPfS_S_i_param_1,
	.param .u64 .ptr .align 1 _Z6matMulPfS_S_i_param_2,
	.param .u32 _Z6matMulPfS_S_i_param_3
)
{
	.reg .pred 	%p<12>;
	.reg .b32 	%r<45>;
	.reg .b32 	%f<56>;
	.reg .b64 	%rd<56>;

	ld.param.u64 	%rd9, [_Z6matMulPfS_S_i_param_0];
	ld.param.u64 	%rd10, [_Z6matMulPfS_S_i_param_1];
	ld.param.u64 	%rd11, [_Z6matMulPfS_S_i_param_2];
	ld.param.u32 	%r18, [_Z6matMulPfS_S_i_param_3];
	cvta.to.global.u64 	%rd1, %rd10;
	cvta.to.global.u64 	%rd2, %rd9;
	cvta.to.global.u64 	%rd12, %rd11;
	mov.u32 	%r19, %tid.x;
	mov.u32 	%r20, %ntid.x;
	mov.u32 	%r21, %ctaid.x;
	mad.lo.s32 	%r22, %r20, %r21, %r19;
	mul.wide.s32 	%rd13, %r22, 4;
	add.s64 	%rd3, %rd12, %rd13;
	mov.b32 	%r23, 0;
	st.global.u32 	[%rd3], %r23;
	div.s32 	%r1, %r22, %r18;
	mul.lo.s32 	%r24, %r1, %r18;
	sub.s32 	%r2, %r22, %r24;
	mul.lo.s32 	%r25, %r18, %r18;
	setp.ge.s32 	%p1, %r22, %r25;
	setp.lt.s32 	%p2, %r18, 1;
	or.pred  	%p3, %p1, %p2;
	@%p3 bra 	$L__BB0_12;
	and.b32  	%r3, %r18, 7;
	setp.lt.u32 	%p4, %r18, 8;
	mov.b32 	%r43, 0;
	mov.f32 	%f53, 0f00000000;
	@%p4 bra 	$L__BB0_4;
	and.b32  	%r43, %r18, 2147483640;
	neg.s32 	%r41, %r43;
	mul.wide.u32 	%rd4, %r18, 8;
	mul.wide.u32 	%rd5, %r18, 16;
	mul.wide.u32 	%rd6, %r18, 20;
	mul.wide.u32 	%rd7, %r18, 24;
	mul.wide.u32 	%rd8, %r18, 28;
	mov.f32 	%f53, 0f00000000;
	mul.wide.u32 	%rd18, %r18, 4;
	shl.b32 	%r28, %r18, 3;
	mov.u32 	%r39, %r1;
	mov.u32 	%r40, %r2;
$L__BB0_3:
	.pragma "nounroll";
	mul.wide.s32 	%rd14, %r40, 4;
	add.s64 	%rd15, %rd1, %rd14;
	mul.wide.s32 	%rd16, %r39, 4;
	add.s64 	%rd17, %rd2, %rd16;
	ld.global.f32 	%f10, [%rd17];
	ld.global.f32 	%f11, [%rd15];
	fma.rn.f32 	%f12, %f10, %f11, %f53;
	st.global.f32 	[%rd3], %f12;
	add.s64 	%rd19, %rd17, %rd18;
	ld.global.f32 	%f13, [%rd19];
	add.s64 	%rd20, %rd15, %rd18;
	ld.global.f32 	%f14, [%rd20];
	fma.rn.f32 	%f15, %f13, %f14, %f12;
	st.global.f32 	[%rd3], %f15;
	add.s64 	%rd21, %rd17, %rd4;
	ld.global.f32 	%f16, [%rd21];
	add.s64 	%rd22, %rd15, %rd4;
	ld.global.f32 	%f17, [%rd22];
	fma.rn.f32 	%f18, %f16, %f17, %f15;
	st.global.f32 	[%rd3], %f18;
	mul.wide.u32 	%rd23, %r18, 12;
	add.s64 	%rd24, %rd17, %rd23;
	ld.global.f32 	%f19, [%rd24];
	add.s64 	%rd25, %rd15, %rd23;
	ld.global.f32 	%f20, [%rd25];
	fma.rn.f32 	%f21, %f19, %f20, %f18;
	st.global.f32 	[%rd3], %f21;
	add.s64 	%rd26, %rd17, %rd5;
	ld.global.f32 	%f22, [%rd26];
	add.s64 	%rd27, %rd15, %rd5;
	ld.global.f32 	%f23, [%rd27];
	fma.rn.f32 	%f24, %f22, %f23, %f21;
	st.global.f32 	[%rd3], %f24;
	add.s64 	%rd28, %rd17, %rd6;
	ld.global.f32 	%f25, [%rd28];
	add.s64 	%rd29, %rd15, %rd6;
	ld.global.f32 	%f26, [%rd29];
	fma.rn.f32 	%f27, %f25, %f26, %f24;
	st.global.f32 	[%rd3], %f27;
	add.s64 	%rd30, %rd17, %rd7;
	ld.global.f32 	%f28, [%rd30];
	add.s64 	%rd31, %rd15, %rd7;
	ld.global.f32 	%f29, [%rd31];
	fma.rn.f32 	%f30, %f28, %f29, %f27;
	st.global.f32 	[%rd3], %f30;
	add.s64 	%rd32, %rd17, %rd8;
	ld.global.f32 	%f31, [%rd32];
	add.s64 	%rd33, %rd15, %rd8;
	ld.global.f32 	%f32, [%rd33];
	fma.rn.f32 	%f53, %f31, %f32, %f30;
	st.global.f32 	[%rd3], %f53;
	add.s32 	%r41, %r41, 8;
	add.s32 	%r40, %r40, %r28;
	add.s32 	%r39, %r39, %r28;
	setp.ne.s32 	%p5, %r41, 0;
	@%p5 bra 	$L__BB0_3;
$L__BB0_4:
	setp.eq.s32 	%p6, %r3, 0;
	@%p6 bra 	$L__BB0_12;
	and.b32  	%r13, %r18, 3;
	setp.lt.u32 	%p7, %r3, 4;
	@%p7 bra 	$L__BB0_7;
	mul.lo.s32 	%r29, %r43, %r18;
	add.s32 	%r30, %r29, %r1;
	add.s32 	%r31, %r29, %r2;
	mul.wide.s32 	%rd34, %r30, 4;
	add.s64 	%rd35, %rd2, %rd34;
	ld.global.f32 	%f33, [%rd35];
	mul.wide.s32 	%rd36, %r31, 4;
	add.s64 	%rd37, %rd1, %rd36;
	ld.global.f32 	%f34, [%rd37];
	fma.rn.f32 	%f35, %f33, %f34, %f53;
	st.global.f32 	[%rd3], %f35;
	mul.wide.u32 	%rd38, %r18, 4;
	add.s64 	%rd39, %rd35, %rd38;
	ld.global.f32 	%f36, [%rd39];
	add.s64 	%rd40, %rd37, %rd38;
	ld.global.f32 	%f37, [%rd40];
	fma.rn.f32 	%f38, %f36, %f37, %f35;
	st.global.f32 	[%rd3], %f38;
	add.s64 	%rd41, %rd39, %rd38;
	ld.global.f32 	%f39, [%rd41];
	add.s64 	%rd42, %rd40, %rd38;
	ld.global.f32 	%f40, [%rd42];
	fma.rn.f32 	%f41, %f39, %f40, %f38;
	st.global.f32 	[%rd3], %f41;
	add.s64 	%rd43, %rd41, %rd38;
	ld.global.f32 	%f42, [%rd43];
	add.s64 	%rd44, %rd42, %rd38;
	ld.global.f32 	%f43, [%rd44];
	fma.rn.f32 	%f53, %f42, %f43, %f41;
	st.global.f32 	[%rd3], %f53;
	add.s32 	%r43, %r43, 4;
$L__BB0_7:
	setp.eq.s32 	%p8, %r13, 0;
	@%p8 bra 	$L__BB0_12;
	setp.eq.s32 	%p9, %r13, 1;
	@%p9 bra 	$L__BB0_10;
	mul.lo.s32 	%r32, %r43, %r18;
	add.s32 	%r33, %r32, %r1;
	add.s32 	%r34, %r32, %r2;
	mul.wide.s32 	%rd45, %r33, 4;
	add.s64 	%rd46, %rd2, %rd45;
	ld.global.f32 	%f44, [%rd46];
	mul.wide.s32 	%rd47, %r34, 4;
	add.s64 	%rd48, %rd1, %rd47;
	ld.global.f32 	%f45, [%rd48];
	fma.rn.f32 	%f46, %f44, %f45, %f53;
	st.global.f32 	[%rd3], %f46;
	mul.wide.u32 	%rd49, %r18, 4;
	add.s64 	%rd50, %rd46, %rd49;
	ld.global.f32 	%f47, [%rd50];
	add.s64 	%rd51, %rd48, %rd49;
	ld.global.f32 	%f48, [%rd51];
	fma.rn.f32 	%f53, %f47, %f48, %f46;
	st.global.f32 	[%rd3], %f53;
	add.s32 	%r43, %r43, 2;
$L__BB0_10:
	and.b32  	%r35, %r18, 1;
	setp.eq.b32 	%p10, %r35, 1;
	not.pred 	%p11, %p10;
	@%p11 bra 	$L__BB0_12;
	mul.lo.s32 	%r36, %r43, %r18;
	add.s32 	%r37, %r36, %r1;
	add.s32 	%r38, %r36, %r2;
	mul.wide.s32 	%rd52, %r37, 4;
	add.s64 	%rd53, %rd2, %rd52;
	ld.global.f32 	%f49, [%rd53];
	mul.wide.s32 	%rd54, %r38, 4;
	add.s64 	%rd55, %rd1, %rd54;
	ld.global.f32 	%f50, [%rd55];
	fma.rn.f32 	%f51, %f49, %f50, %f53;
	st.global.f32 	[%rd3], %f51;
$L__BB0_12:
	ret;

}


// ===== COMPILED SASS (sm_100) =====

	.target	sm_100

	.elftype	@"ET_EXEC"


//--------------------- .note.nv.tkinfo           --------------------------
	.section	.note.nv.tkinfo,"",@"SHT_NOTE"
	.sectionflags	@"SHF_NOTE_NV_TKINFO"
	.tkinfo
        /*0018*/ 	.word	0x00000002
        /*0030*/ 	.string	""
        /*0030*/ 	.string	"ptxas"
        /*0030*/ 	.string	"Cuda compilation tools, release 13.0, V13.0.88"
        /*0030*/ 	.string	"Build cuda_13.0.r13.0/compiler.36424714_0"
        /*0030*/ 	.string	"-arch sm_100 -m 64 "



//--------------------- .note.nv.cuinfo           --------------------------
	.section	.note.nv.cuinfo,"",@"SHT_NOTE"
	.sectionflags	@"SHF_NOTE_NV_CUINFO"
        /*0018*/ 	.short	0x0002
        /*001a*/ 	.short	0x0064
        /*001c*/ 	.short	0x0082
	.zero		2


//--------------------- .nv.info                  --------------------------
	.section	.nv.info,"",@"SHT_CUDA_INFO"
	.align	4


	//----- nvinfo : EIATTR_REGCOUNT
	.align		4
        /*0000*/ 	.byte	0x04, 0x2f
        /*0002*/ 	.short	(.L_1 - .L_0)
	.align		4
.L_0:
        /*0004*/ 	.word	index@(_Z6matMulPfS_S_i)
        /*0008*/ 	.word	0x00000020


	//----- nvinfo : EIATTR_FRAME_SIZE
	.align		4
.L_1:
        /*000c*/ 	.byte	0x04, 0x11
        /*000e*/ 	.short	(.L_3 - .L_2)
	.align		4
.L_2:
        /*0010*/ 	.word	index@(_Z6matMulPfS_S_i)
        /*0014*/ 	.word	0x00000000


	//----- nvinfo : EIATTR_MIN_STACK_SIZE
	.align		4
.L_3:
        /*0018*/ 	.byte	0x04, 0x12
        /*001a*/ 	.short	(.L_5 - .L_4)
	.align		4
.L_4:
        /*001c*/ 	.word	index@(_Z6matMulPfS_S_i)
        /*0020*/ 	.word	0x00000000
.L_5:


//--------------------- .nv.compat                --------------------------
	.section	.nv.compat,"",@"SHT_CUDA_COMPAT_INFO"
	.align	4
        /*0000*/ 	.byte	0x02, 0x09, 0x00, 0x00, 0x02, 0x02, 0x01, 0x00, 0x02, 0x05, 0x05, 0x00, 0x03, 0x07, 0x01, 0x01
        /*0010*/ 	.byte	0x02, 0x03, 0x00, 0x00, 0x02, 0x06, 0x01, 0x00, 0x04, 0x0b, 0x08, 0x00, 0x09, 0x00, 0x00, 0x00
        /*0020*/ 	.byte	0x00, 0x00, 0x00, 0x00


//--------------------- .nv.info._Z6matMulPfS_S_i --------------------------
	.section	.nv.info._Z6matMulPfS_S_i,"",@"SHT_CUDA_INFO"
	.sectionflags	@""
	.align	4


	//----- nvinfo : EIATTR_CUDA_API_VERSION
	.align		4
        /*0000*/ 	.byte	0x04, 0x37
        /*0002*/ 	.short	(.L_7 - .L_6)
.L_6:
        /*0004*/ 	.word	0x00000082


	//----- nvinfo : EIATTR_KPARAM_INFO
	.align		4
.L_7:
        /*0008*/ 	.byte	0x04, 0x17
        /*000a*/ 	.short	(.L_9 - .L_8)
.L_8:
        /*000c*/ 	.word	0x00000000
        /*0010*/ 	.short	0x0003
        /*0012*/ 	.short	0x0018
        /*0014*/ 	.byte	0x00, 0xf0, 0x11, 0x00


	//----- nvinfo : EIATTR_KPARAM_INFO
	.align		4
.L_9:
        /*0018*/ 	.byte	0x04, 0x17
        /*001a*/ 	.short	(.L_11 - .L_10)
.L_10:
        /*001c*/ 	.word	0x00000000
        /*0020*/ 	.short	0x0002
        /*0022*/ 	.short	0x0010
        /*0024*/ 	.byte	0x00, 0xf5, 0x21, 0x00


	//----- nvinfo : EIATTR_KPARAM_INFO
	.align		4
.L_11:
        /*0028*/ 	.byte	0x04, 0x17
        /*002a*/ 	.short	(.L_13 - .L_12)
.L_12:
        /*002c*/ 	.word	0x00000000
        /*0030*/ 	.short	0x0001
        /*0032*/ 	.short	0x0008
        /*0034*/ 	.byte	0x00, 0xf5, 0x21, 0x00


	//----- nvinfo : EIATTR_KPARAM_INFO
	.align		4
.L_13:
        /*0038*/ 	.byte	0x04, 0x17
        /*003a*/ 	.short	(.L_15 - .L_14)
.L_14:
        /*003c*/ 	.word	0x00000000
        /*0040*/ 	.short	0x0000
        /*0042*/ 	.short	0x0000
        /*0044*/ 	.byte	0x00, 0xf5, 0x21, 0x00


	//----- nvinfo : EIATTR_SPARSE_MMA_MASK
	.align		4
.L_15:
        /*0048*/ 	.byte	0x03, 0x50
        /*004a*/ 	.short	0x0000


	//----- nvinfo : EIATTR_MAXREG_COUNT
	.align		4
        /*004c*/ 	.byte	0x03, 0x1b
        /*004e*/ 	.short	0x00ff


	//----- nvinfo : EIATTR_MERCURY_ISA_VERSION
	.align		4
        /*0050*/ 	.byte	0x03, 0x5f
        /*0052*/ 	.short	0x0101


	//----- nvinfo : EIATTR_VRC_CTA_INIT_COUNT
	.align		4
        /*0054*/ 	.byte	0x02, 0x4a
	.zero		1
	.zero		1


	//----- nvinfo : EIATTR_EXIT_INSTR_OFFSETS
	.align		4
        /*0058*/ 	.byte	0x04, 0x1c
        /*005a*/ 	.short	(.L_17 - .L_16)


	//   ....[0]....
.L_16:
        /*005c*/ 	.word	0x00000230


	//   ....[1]....
        /*0060*/ 	.word	0x00000690


	//   ....[2]....
        /*0064*/ 	.word	0x000008b0


	//   ....[3]....
        /*0068*/ 	.word	0x00000a10


	//   ....[4]....
        /*006c*/ 	.word	0x00000ac0


	//----- nvinfo : EIATTR_CBANK_PARAM_SIZE
	.align		4
.L_17:
        /*0070*/ 	.byte	0x03, 0x19
        /*0072*/ 	.short	0x001c


	//----- nvinfo : EIATTR_PARAM_CBANK
	.align		4
        /*0074*/ 	.byte	0x04, 0x0a
        /*0076*/ 	.short	(.L_19 - .L_18)
	.align		4
.L_18:
        /*0078*/ 	.word	index@(.nv.constant0._Z6matMulPfS_S_i)
        /*007c*/ 	.short	0x0380
        /*007e*/ 	.short	0x001c


	//----- nvinfo : EIATTR_SW_WAR
	.align		4
.L_19:
        /*0080*/ 	.byte	0x04, 0x36
        /*0082*/ 	.short	(.L_21 - .L_20)
.L_20:
        /*0084*/ 	.word	0x00000008
.L_21:


//--------------------- .nv.callgraph             --------------------------
	.section	.nv.callgraph,"",@"SHT_CUDA_CALLGRAPH"
	.align	4
	.sectionentsize	8
	.align		4
        /*0000*/ 	.word	0x00000000
	.align		4
        /*0004*/ 	.word	0xffffffff
	.align		4
        /*0008*/ 	.word	0x00000000
	.align		4
        /*000c*/ 	.word	0xfffffffe
	.align		4
        /*0010*/ 	.word	0x00000000
	.align		4
        /*0014*/ 	.word	0xfffffffd
	.align		4
        /*0018*/ 	.word	0x00000000
	.align		4
        /*001c*/ 	.word	0xfffffffc


//--------------------- .text._Z6matMulPfS_S_i    --------------------------
	.section	.text._Z6matMulPfS_S_i,"ax",@progbits
	.align	128
        .global         _Z6matMulPfS_S_i
        .type           _Z6matMulPfS_S_i,@function
        .size           _Z6matMulPfS_S_i,(.L_x_5 - _Z6matMulPfS_S_i)
        .other          _Z6matMulPfS_S_i,@"STO_CUDA_ENTRY STV_DEFAULT"
_Z6matMulPfS_S_i:
.text._Z6matMulPfS_S_i:
[----:B------:R-:W-:Y:S08]  /*0000*/  LDC R1, c[0x0][0x37c] ;  /* 0x0000df00ff017b82 */ /* 0x000ff00000000800 */
[----:B------:R-:W0:Y:S01]  /*0010*/  LDC R9, c[0x0][0x398] ;  /* 0x0000e600ff097b82 */ /* 0x000e220000000800 */
[----:B------:R-:W1:Y:S01]  /*0020*/  S2R R8, SR_TID.X ;  /* 0x0000000000087919 */ /* 0x000e620000002100 */
[----:B------:R-:W1:Y:S01]  /*0030*/  LDCU UR4, c[0x0][0x360] ;  /* 0x00006c00ff0477ac */ /* 0x000e620008000800 */
[----:B------:R-:W1:Y:S01]  /*0040*/  S2R R5, SR_CTAID.X ;  /* 0x0000000000057919 */ /* 0x000e620000002500 */
[----:B0-----:R-:W-:-:S02]  /*0050*/  IABS R7, R9 ;  /* 0x0000000900077213 */ /* 0x001fc40000000000 */
[----:B------:R-:W-:Y:S02]  /*0060*/  ISETP.GE.AND P0, PT, R9, 0x1, PT ;  /* 0x000000010900780c */ /* 0x000fe40003f06270 */
[----:B------:R-:W0:Y:S01]  /*0070*/  I2F.RP R0, R7 ;  /* 0x0000000700007306 */ /* 0x000e220000209400 */
[----:B-1----:R-:W-:Y:S01]  /*0080*/  IMAD R8, R5, UR4, R8 ;  /* 0x0000000405087c24 */ /* 0x002fe2000f8e0208 */
[----:B------:R-:W1:Y:S06]  /*0090*/  LDCU.64 UR4, c[0x0][0x358] ;  /* 0x00006b00ff0477ac */ /* 0x000e6c0008000a00 */
[----:B0-----:R-:W0:Y:S02]  /*00a0*/  MUFU.RCP R0, R0 ;  /* 0x0000000000007308 */ /* 0x001e240000001000 */
[----:B0-----:R-:W-:-:S06]  /*00b0*/  IADD3 R2, PT, PT, R0, 0xffffffe, RZ ;  /* 0x0ffffffe00027810 */ /* 0x001fcc0007ffe0ff */
[----:B------:R0:W2:Y:S02]  /*00c0*/  F2I.FTZ.U32.TRUNC.NTZ R3, R2 ;  /* 0x0000000200037305 */ /* 0x0000a4000021f000 */
[----:B0-----:R-:W-:Y:S01]  /*00d0*/  HFMA2 R2, -RZ, RZ, 0, 0 ;  /* 0x00000000ff027431 */ /* 0x001fe200000001ff */
[----:B--2---:R-:W-:-:S05]  /*00e0*/  IADD3 R4, PT, PT, RZ, -R3, RZ ;  /* 0x80000003ff047210 */ /* 0x004fca0007ffe0ff */
[----:B------:R-:W-:Y:S01]  /*00f0*/  IMAD R5, R4, R7, RZ ;  /* 0x0000000704057224 */ /* 0x000fe200078e02ff */
[----:B------:R-:W-:-:S03]  /*0100*/  IABS R4, R8 ;  /* 0x0000000800047213 */ /* 0x000fc60000000000 */
[----:B------:R-:W-:-:S04]  /*0110*/  IMAD.HI.U32 R3, R3, R5, R2 ;  /* 0x0000000503037227 */ /* 0x000fc800078e0002 */
[----:B------:R-:W-:Y:S02]  /*0120*/  IMAD R5, R9, R9, RZ ;  /* 0x0000000909057224 */ /* 0x000fe400078e02ff */
[----:B------:R-:W-:-:S03]  /*0130*/  IMAD.HI.U32 R0, R3, R4, RZ ;  /* 0x0000000403007227 */ /* 0x000fc600078e00ff */
[----:B------:R-:W-:Y:S02]  /*0140*/  ISETP.GE.OR P0, PT, R8, R5, !P0 ;  /* 0x000000050800720c */ /* 0x000fe40004706670 */
[----:B------:R-:W-:-:S05]  /*0150*/  IADD3 R2, PT, PT, -R0, RZ, RZ ;  /* 0x000000ff00027210 */ /* 0x000fca0007ffe1ff */
[C---:B------:R-:W-:Y:S02]  /*0160*/  IMAD R4, R7.reuse, R2, R4 ;  /* 0x0000000207047224 */ /* 0x040fe400078e0204 */
[----:B------:R-:W0:Y:S03]  /*0170*/  LDC.64 R2, c[0x0][0x390] ;  /* 0x0000e400ff027b82 */ /* 0x000e260000000a00 */
[----:B------:R-:W-:-:S13]  /*0180*/  ISETP.GT.U32.AND P3, PT, R7, R4, PT ;  /* 0x000000040700720c */ /* 0x000fda0003f64070 */
[-C--:B------:R-:W-:Y:S02]  /*0190*/  @!P3 IADD3 R4, PT, PT, R4, -R7.reuse, RZ ;  /* 0x800000070404b210 */ /* 0x080fe40007ffe0ff */
[----:B------:R-:W-:Y:S02]  /*01a0*/  @!P3 IADD3 R0, PT, PT, R0, 0x1, RZ ;  /* 0x000000010000b810 */ /* 0x000fe40007ffe0ff */
[----:B------:R-:W-:Y:S02]  /*01b0*/  ISETP.GE.U32.AND P2, PT, R4, R7, PT ;  /* 0x000000070400720c */ /* 0x000fe40003f46070 */
[C---:B------:R-:W-:Y:S01]  /*01c0*/  LOP3.LUT R4, R8.reuse, R9, RZ, 0x3c, !PT ;  /* 0x0000000908047212 */ /* 0x040fe200078e3cff */
[----:B0-----:R-:W-:-:S03]  /*01d0*/  IMAD.WIDE R2, R8, 0x4, R2 ;  /* 0x0000000408027825 */ /* 0x001fc600078e0202 */
[----:B------:R-:W-:Y:S02]  /*01e0*/  ISETP.GE.AND P1, PT, R4, RZ, PT ;  /* 0x000000ff0400720c */ /* 0x000fe40003f26270 */
[----:B-1----:R0:W-:Y:S05]  /*01f0*/  STG.E desc[UR4][R2.64], RZ ;  /* 0x000000ff02007986 */ /* 0x0021ea000c101904 */
[----:B------:R-:W-:Y:S02]  /*0200*/  @P2 IADD3 R0, PT, PT, R0, 0x1, RZ ;  /* 0x0000000100002810 */ /* 0x000fe40007ffe0ff */
[----:B------:R-:W-:-:S04]  /*0210*/  ISETP.NE.AND P2, PT, R9, RZ, PT ;  /* 0x000000ff0900720c */ /* 0x000fc80003f45270 */
[----:B------:R-:W-:Y:S01]  /*0220*/  @!P1 IADD3 R0, PT, PT, -R0, RZ, RZ ;  /* 0x000000ff00009210 */ /* 0x000fe20007ffe1ff */
[----:B0-----:R-:W-:Y:S08]  /*0230*/  @P0 EXIT ;  /* 0x000000000000094d */ /* 0x001ff00003800000 */
[C---:B------:R-:W-:Y:S02]  /*0240*/  ISETP.GE.U32.AND P0, PT, R9.reuse, 0x8, PT ;  /* 0x000000080900780c */ /* 0x040fe40003f06070 */
[----:B------:R-:W-:Y:S02]  /*0250*/  @!P2 LOP3.LUT R0, RZ, R9, RZ, 0x33, !PT ;  /* 0x00000009ff00a212 */ /* 0x000fe400078e33ff */
[----:B------:R-:W-:Y:S02]  /*0260*/  LOP3.LUT R15, R9, 0x7, RZ, 0xc0, !PT ;  /* 0x00000007090f7812 */ /* 0x000fe400078ec0ff */
[----:B------:R-:W-:Y:S02]  /*0270*/  IADD3 R4, PT, PT, -R0, RZ, RZ ;  /* 0x000000ff00047210 */ /* 0x000fe40007ffe1ff */
[----:B------:R-:W-:Y:S02]  /*0280*/  ISETP.NE.AND P1, PT, R15, RZ, PT ;  /* 0x000000ff0f00720c */ /* 0x000fe40003f25270 */
[----:B------:R-:W-:Y:S01]  /*0290*/  MOV R10, RZ ;  /* 0x000000ff000a7202 */ /* 0x000fe20000000f00 */
[----:B------:R-:W-:Y:S01]  /*02a0*/  IMAD R8, R9, R4, R8 ;  /* 0x0000000409087224 */ /* 0x000fe200078e0208 */
[----:B------:R-:W-:Y:S01]  /*02b0*/  MOV R13, RZ ;  /* 0x000000ff000d7202 */ /* 0x000fe20000000f00 */
[----:B------:R-:W-:Y:S08]  /*02c0*/  @!P0 BRA `(.L_x_0) ;  /* 0x0000000000f08947 */ /* 0x000ff00003800000 */
[----:B------:R-:W-:Y:S02]  /*02d0*/  LOP3.LUT R10, R9, 0x7ffffff8, RZ, 0xc0, !PT ;  /* 0x7ffffff8090a7812 */ /* 0x000fe400078ec0ff */
[----:B------:R-:W-:Y:S02]  /*02e0*/  MOV R13, RZ ;  /* 0x000000ff000d7202 */ /* 0x000fe40000000f00 */
[----:B------:R-:W-:Y:S02]  /*02f0*/  MOV R14, R0 ;  /* 0x00000000000e7202 */ /* 0x000fe40000000f00 */
[----:B------:R-:W-:Y:S02]  /*0300*/  MOV R12, R8 ;  /* 0x00000008000c7202 */ /* 0x000fe40000000f00 */
[----:B------:R-:W-:-:S07]  /*0310*/  IADD3 R11, PT, PT, -R10, RZ, RZ ;  /* 0x000000ff0a0b7210 */ /* 0x000fce0007ffe1ff */
.L_x_1:
[----:B------:R-:W0:Y:S08]  /*0320*/  LDC.64 R4, c[0x0][0x388] ;  /* 0x0000e200ff047b82 */ /* 0x000e300000000a00 */
[----:B-1----:R-:W1:Y:S01]  /*0330*/  LDC.64 R6, c[0x0][0x380] ;  /* 0x0000e000ff067b82 */ /* 0x002e620000000a00 */
[----:B0-----:R-:W-:-:S05]  /*0340*/  IMAD.WIDE R4, R12, 0x4, R4 ;  /* 0x000000040c047825 */ /* 0x001fca00078e0204 */
[----:B------:R-:W2:Y:S01]  /*0350*/  LDG.E R17, desc[UR4][R4.64] ;  /* 0x0000000404117981 */ /* 0x000ea2000c1e1900 */
[----:B-1----:R-:W-:-:S05]  /*0360*/  IMAD.WIDE R6, R14, 0x4, R6 ;  /* 0x000000040e067825 */ /* 0x002fca00078e0206 */
[----:B------:R-:W2:Y:S01]  /*0370*/  LDG.E R16, desc[UR4][R6.64] ;  /* 0x0000000406107981 */ /* 0x000ea2000c1e1900 */
[----:B------:R-:W-:-:S04]  /*0380*/  IMAD.WIDE.U32 R22, R9, 0x4, R6 ;  /* 0x0000000409167825 */ /* 0x000fc800078e0006 */
[----:B--2---:R-:W-:Y:S01]  /*0390*/  FFMA R13, R16, R17, R13 ;  /* 0x00000011100d7223 */ /* 0x004fe2000000000d */
[----:B------:R-:W-:-:S04]  /*03a0*/  IMAD.WIDE.U32 R16, R9, 0x4, R4 ;  /* 0x0000000409107825 */ /* 0x000fc800078e0004 */
[----:B------:R0:W-:Y:S04]  /*03b0*/  STG.E desc[UR4][R2.64], R13 ;  /* 0x0000000d02007986 */ /* 0x0001e8000c101904 */
[----:B------:R-:W2:Y:S04]  /*03c0*/  LDG.E R22, desc[UR4][R22.64] ;  /* 0x0000000416167981 */ /* 0x000ea8000c1e1900 */
[----:B------:R-:W2:Y:S01]  /*03d0*/  LDG.E R16, desc[UR4][R16.64] ;  /* 0x0000000410107981 */ /* 0x000ea2000c1e1900 */
[----:B------:R-:W-:-:S04]  /*03e0*/  IMAD.WIDE.U32 R24, R9, 0x8, R6 ;  /* 0x0000000809187825 */ /* 0x000fc800078e0006 */
[----:B------:R-:W-:-:S04]  /*03f0*/  IMAD.WIDE.U32 R18, R9, 0x8, R4 ;  /* 0x0000000809127825 */ /* 0x000fc800078e0004 */
[----:B--2---:R-:W-:-:S05]  /*0400*/  FFMA R29, R22, R16, R13 ;  /* 0x00000010161d7223 */ /* 0x004fca000000000d */
[----:B------:R1:W-:Y:S04]  /*0410*/  STG.E desc[UR4][R2.64], R29 ;  /* 0x0000001d02007986 */ /* 0x0003e8000c101904 */
[----:B------:R-:W2:Y:S04]  /*0420*/  LDG.E R24, desc[UR4][R24.64] ;  /* 0x0000000418187981 */ /* 0x000ea8000c1e1900 */
[----:B------:R-:W2:Y:S01]  /*0430*/  LDG.E R18, desc[UR4][R18.64] ;  /* 0x0000000412127981 */ /* 0x000ea2000c1e1900 */
[----:B------:R-:W-:-:S04]  /*0440*/  IMAD.WIDE.U32 R26, R9, 0xc, R6 ;  /* 0x0000000c091a7825 */ /* 0x000fc800078e0006 */
[----:B------:R-:W-:-:S04]  /*0450*/  IMAD.WIDE.U32 R20, R9, 0xc, R4 ;  /* 0x0000000c09147825 */ /* 0x000fc800078e0004 */
[----:B--2---:R-:W-:-:S05]  /*0460*/  FFMA R28, R24, R18, R29 ;  /* 0x00000012181c7223 */ /* 0x004fca000000001d */
[----:B------:R2:W-:Y:S04]  /*0470*/  STG.E desc[UR4][R2.64], R28 ;  /* 0x0000001c02007986 */ /* 0x0005e8000c101904 */
[----:B------:R-:W0:Y:S04]  /*0480*/  LDG.E R27, desc[UR4][R26.64] ;  /* 0x000000041a1b7981 */ /* 0x000e28000c1e1900 */
[----:B------:R-:W0:Y:S01]  /*0490*/  LDG.E R20, desc[UR4][R20.64] ;  /* 0x0000000414147981 */ /* 0x000e22000c1e1900 */
[----:B------:R-:W-:-:S04]  /*04a0*/  IMAD.WIDE.U32 R22, R9, 0x10, R6 ;  /* 0x0000001009167825 */ /* 0x000fc800078e0006 */
[----:B------:R-:W-:-:S04]  /*04b0*/  IMAD.WIDE.U32 R16, R9, 0x10, R4 ;  /* 0x0000001009107825 */ /* 0x000fc800078e0004 */
[----:B0-----:R-:W-:-:S05]  /*04c0*/  FFMA R13, R27, R20, R28 ;  /* 0x000000141b0d7223 */ /* 0x001fca000000001c */
[----:B------:R0:W-:Y:S04]  /*04d0*/  STG.E desc[UR4][R2.64], R13 ;  /* 0x0000000d02007986 */ /* 0x0001e8000c101904 */
[----:B------:R-:W1:Y:S04]  /*04e0*/  LDG.E R22, desc[UR4][R22.64] ;  /* 0x0000000416167981 */ /* 0x000e68000c1e1900 */
[----:B------:R-:W1:Y:S01]  /*04f0*/  LDG.E R16, desc[UR4][R16.64] ;  /* 0x0000000410107981 */ /* 0x000e62000c1e1900 */
[----:B------:R-:W-:-:S04]  /*0500*/  IMAD.WIDE.U32 R24, R9, 0x14, R6 ;  /* 0x0000001409187825 */ /* 0x000fc800078e0006 */
[----:B------:R-:W-:-:S04]  /*0510*/  IMAD.WIDE.U32 R18, R9, 0x14, R4 ;  /* 0x0000001409127825 */ /* 0x000fc800078e0004 */
[----:B-1----:R-:W-:-:S05]  /*0520*/  FFMA R29, R22, R16, R13 ;  /* 0x00000010161d7223 */ /* 0x002fca000000000d */
        /* <DEDUP_REMOVED lines=15> */
[----:B------:R-:W-:-:S04]  /*0620*/  IADD3 R11, PT, PT, R11, 0x8, RZ ;  /* 0x000000080b0b7810 */ /* 0x000fc80007ffe0ff */
[----:B------:R-:W-:Y:S02]  /*0630*/  ISETP.NE.AND P0, PT, R11, RZ, PT ;  /* 0x000000ff0b00720c */ /* 0x000fe40003f05270 */
[C---:B------:R-:W-:Y:S02]  /*0640*/  LEA R12, R9.reuse, R12, 0x3 ;  /* 0x0000000c090c7211 */ /* 0x040fe400078e18ff */
[----:B------:R-:W-:Y:S01]  /*0650*/  LEA R14, R9, R14, 0x3 ;  /* 0x0000000e090e7211 */ /* 0x000fe200078e18ff */
[----:B0-----:R-:W-:-:S05]  /*0660*/  FFMA R13, R6, R4, R17 ;  /* 0x00000004060d7223 */ /* 0x001fca0000000011 */
[----:B------:R1:W-:Y:S03]  /*0670*/  STG.E desc[UR4][R2.64], R13 ;  /* 0x0000000d02007986 */ /* 0x0003e6000c101904 */
[----:B------:R-:W-:Y:S05]  /*0680*/  @P0 BRA `(.L_x_1) ;  /* 0xfffffffc00240947 */ /* 0x000fea000383ffff */
.L_x_0:
[----:B------:R-:W-:Y:S05]  /*0690*/  @!P1 EXIT ;  /* 0x000000000000994d */ /* 0x000fea0003800000 */
[----:B------:R-:W-:Y:S02]  /*06a0*/  ISETP.GE.U32.AND P0, PT, R15, 0x4, PT ;  /* 0x000000040f00780c */ /* 0x000fe40003f06070 */
[----:B------:R-:W-:-:S04]  /*06b0*/  LOP3.LUT R11, R9, 0x3, RZ, 0xc0, !PT ;  /* 0x00000003090b7812 */ /* 0x000fc800078ec0ff */
[----:B------:R-:W-:-:S07]  /*06c0*/  ISETP.NE.AND P1, PT, R11, RZ, PT ;  /* 0x000000ff0b00720c */ /* 0x000fce0003f25270 */
[----:B------:R-:W-:Y:S06]  /*06d0*/  @!P0 BRA `(.L_x_2) ;  /* 0x0000000000748947 */ /* 0x000fec0003800000 */
[----:B------:R-:W0:Y:S01]  /*06e0*/  LDC.64 R4, c[0x0][0x380] ;  /* 0x0000e000ff047b82 */ /* 0x000e220000000a00 */
[CC--:B------:R-:W-:Y:S02]  /*06f0*/  IMAD R15, R10.reuse, R9.reuse, R0 ;  /* 0x000000090a0f7224 */ /* 0x0c0fe400078e0200 */
[----:B-1----:R-:W-:-:S05]  /*0700*/  IMAD R17, R10, R9, R8 ;  /* 0x000000090a117224 */ /* 0x002fca00078e0208 */
[----:B------:R-:W1:Y:S01]  /*0710*/  LDC.64 R6, c[0x0][0x388] ;  /* 0x0000e200ff067b82 */ /* 0x000e620000000a00 */
[----:B0-----:R-:W-:-:S05]  /*0720*/  IMAD.WIDE R4, R15, 0x4, R4 ;  /* 0x000000040f047825 */ /* 0x001fca00078e0204 */
[----:B------:R-:W2:Y:S01]  /*0730*/  LDG.E R12, desc[UR4][R4.64] ;  /* 0x00000004040c7981 */ /* 0x000ea2000c1e1900 */
[----:B-1----:R-:W-:-:S05]  /*0740*/  IMAD.WIDE R6, R17, 0x4, R6 ;  /* 0x0000000411067825 */ /* 0x002fca00078e0206 */
[----:B------:R-:W2:Y:S02]  /*0750*/  LDG.E R14, desc[UR4][R6.64] ;  /* 0x00000004060e7981 */ /* 0x000ea4000c1e1900 */
[----:B--2---:R-:W-:Y:S01]  /*0760*/  FFMA R21, R12, R14, R13 ;  /* 0x0000000e0c157223 */ /* 0x004fe2000000000d */
[----:B------:R-:W-:-:S04]  /*0770*/  IMAD.WIDE.U32 R12, R9, 0x4, R4 ;  /* 0x00000004090c7825 */ /* 0x000fc800078e0004 */
[C---:B------:R-:W-:Y:S01]  /*0780*/  IMAD.WIDE.U32 R14, R9.reuse, 0x4, R6 ;  /* 0x00000004090e7825 */ /* 0x040fe200078e0006 */
[----:B------:R0:W-:Y:S04]  /*0790*/  STG.E desc[UR4][R2.64], R21 ;  /* 0x0000001502007986 */ /* 0x0001e8000c101904 */
[----:B------:R-:W2:Y:S04]  /*07a0*/  LDG.E R16, desc[UR4][R12.64] ;  /* 0x000000040c107981 */ /* 0x000ea8000c1e1900 */
        /* <DEDUP_REMOVED lines=13> */
[----:B------:R-:W-:Y:S01]  /*0880*/  IADD3 R10, PT, PT, R10, 0x4, RZ ;  /* 0x000000040a0a7810 */ /* 0x000fe20007ffe0ff */
[----:B--2---:R-:W-:-:S05]  /*0890*/  FFMA R13, R4, R6, R25 ;  /* 0x00000006040d7223 */ /* 0x004fca0000000019 */
[----:B------:R0:W-:Y:S02]  /*08a0*/  STG.E desc[UR4][R2.64], R13 ;  /* 0x0000000d02007986 */ /* 0x0001e4000c101904 */
.L_x_2:
[----:B------:R-:W-:Y:S05]  /*08b0*/  @!P1 EXIT ;  /* 0x000000000000994d */ /* 0x000fea0003800000 */
[----:B------:R-:W-:Y:S02]  /*08c0*/  ISETP.NE.AND P0, PT, R11, 0x1, PT ;  /* 0x000000010b00780c */ /* 0x000fe40003f05270 */
[----:B------:R-:W-:-:S04]  /*08d0*/  LOP3.LUT R4, R9, 0x1, RZ, 0xc0, !PT ;  /* 0x0000000109047812 */ /* 0x000fc800078ec0ff */
[----:B------:R-:W-:-:S07]  /*08e0*/  ISETP.NE.U32.AND P1, PT, R4, 0x1, PT ;  /* 0x000000010400780c */ /* 0x000fce0003f25070 */
[----:B------:R-:W-:Y:S06]  /*08f0*/  @!P0 BRA `(.L_x_3) ;  /* 0x0000000000448947 */ /* 0x000fec0003800000 */
[----:B------:R-:W2:Y:S01]  /*0900*/  LDC.64 R4, c[0x0][0x380] ;  /* 0x0000e000ff047b82 */ /* 0x000ea20000000a00 */
[CC--:B------:R-:W-:Y:S02]  /*0910*/  IMAD R11, R10.reuse, R9.reuse, R0 ;  /* 0x000000090a0b7224 */ /* 0x0c0fe400078e0200 */
[----:B------:R-:W-:-:S05]  /*0920*/  IMAD R15, R10, R9, R8 ;  /* 0x000000090a0f7224 */ /* 0x000fca00078e0208 */
[----:B------:R-:W3:Y:S01]  /*0930*/  LDC.64 R6, c[0x0][0x388] ;  /* 0x0000e200ff067b82 */ /* 0x000ee20000000a00 */
[----:B--2---:R-:W-:-:S05]  /*0940*/  IMAD.WIDE R4, R11, 0x4, R4 ;  /* 0x000000040b047825 */ /* 0x004fca00078e0204 */
[----:B------:R-:W2:Y:S01]  /*0950*/  LDG.E R12, desc[UR4][R4.64] ;  /* 0x00000004040c7981 */ /* 0x000ea2000c1e1900 */
[----:B---3--:R-:W-:-:S05]  /*0960*/  IMAD.WIDE R6, R15, 0x4, R6 ;  /* 0x000000040f067825 */ /* 0x008fca00078e0206 */
[----:B------:R-:W2:Y:S01]  /*0970*/  LDG.E R11, desc[UR4][R6.64] ;  /* 0x00000004060b7981 */ /* 0x000ea2000c1e1900 */
[----:B------:R-:W-:-:S04]  /*0980*/  IMAD.WIDE.U32 R14, R9, 0x4, R4 ;  /* 0x00000004090e7825 */ /* 0x000fc800078e0004 */
[----:B-1----:R-:W-:-:S04]  /*0990*/  IMAD.WIDE.U32 R16, R9, 0x4, R6 ;  /* 0x0000000409107825 */ /* 0x002fc800078e0006 */
[----:B--2---:R-:W-:-:S05]  /*09a0*/  FFMA R11, R12, R11, R13 ;  /* 0x0000000b0c0b7223 */ /* 0x004fca000000000d */
[----:B------:R2:W-:Y:S04]  /*09b0*/  STG.E desc[UR4][R2.64], R11 ;  /* 0x0000000b02007986 */ /* 0x0005e8000c101904 */
[----:B------:R-:W0:Y:S04]  /*09c0*/  LDG.E R14, desc[UR4][R14.64] ;  /* 0x000000040e0e7981 */ /* 0x000e28000c1e1900 */
[----:B------:R-:W0:Y:S01]  /*09d0*/  LDG.E R16, desc[UR4][R16.64] ;  /* 0x0000000410107981 */ /* 0x000e22000c1e1900 */
[----:B------:R-:W-:Y:S01]  /*09e0*/  IADD3 R10, PT, PT, R10, 0x2, RZ ;  /* 0x000000020a0a7810 */ /* 0x000fe20007ffe0ff */
[----:B0-----:R-:W-:-:S05]  /*09f0*/  FFMA R13, R14, R16, R11 ;  /* 0x000000100e0d7223 */ /* 0x001fca000000000b */
[----:B------:R2:W-:Y:S02]  /*0a00*/  STG.E desc[UR4][R2.64], R13 ;  /* 0x0000000d02007986 */ /* 0x0005e4000c101904 */
.L_x_3:
[----:B------:R-:W-:Y:S05]  /*0a10*/  @P1 EXIT ;  /* 0x000000000000194d */ /* 0x000fea0003800000 */
[----:B------:R-:W3:Y:S01]  /*0a20*/  LDC.64 R4, c[0x0][0x380] ;  /* 0x0000e000ff047b82 */ /* 0x000ee20000000a00 */
[CC--:B--2---:R-:W-:Y:S02]  /*0a30*/  IMAD R11, R10.reuse, R9.reuse, R0 ;  /* 0x000000090a0b7224 */ /* 0x0c4fe400078e0200 */
[----:B------:R-:W-:-:S05]  /*0a40*/  IMAD R9, R10, R9, R8 ;  /* 0x000000090a097224 */ /* 0x000fca00078e0208 */
[----:B------:R-:W2:Y:S01]  /*0a50*/  LDC.64 R6, c[0x0][0x388] ;  /* 0x0000e200ff067b82 */ /* 0x000ea20000000a00 */
[----:B---3--:R-:W-:-:S06]  /*0a60*/  IMAD.WIDE R4, R11, 0x4, R4 ;  /* 0x000000040b047825 */ /* 0x008fcc00078e0204 */
[----:B------:R-:W0:Y:S01]  /*0a70*/  LDG.E R4, desc[UR4][R4.64] ;  /* 0x0000000404047981 */ /* 0x000e22000c1e1900 */
[----:B--2---:R-:W-:-:S06]  /*0a80*/  IMAD.WIDE R6, R9, 0x4, R6 ;  /* 0x0000000409067825 */ /* 0x004fcc00078e0206 */
[----:B------:R-:W0:Y:S02]  /*0a90*/  LDG.E R6, desc[UR4][R6.64] ;  /* 0x0000000406067981 */ /* 0x000e24000c1e1900 */
[----:B01----:R-:W-:-:S05]  /*0aa0*/  FFMA R13, R4, R6, R13 ;  /* 0x00000006040d7223 */ /* 0x003fca000000000d */
[----:B------:R-:W-:Y:S01]  /*0ab0*/  STG.E desc[UR4][R2.64], R13 ;  /* 0x0000000d02007986 */ /* 0x000fe2000c101904 */
[----:B------:R-:W-:Y:S05]  /*0ac0*/  EXIT ;  /* 0x000000000000794d */ /* 0x000fea0003800000 */
.L_x_4:
[----:B------:R-:W-:-:S00]  /*0ad0*/  BRA `(.L_x_4) ;  /* 0xfffffffc00fc7947 */ /* 0x000fc0000383ffff */
[----:B------:R-:W-:-:S00]  /*0ae0*/  NOP ;  /* 0x0000000000007918 */ /* 0x000fc00000000000 */
        /* <DEDUP_REMOVED lines=9> */
.L_x_5:


//--------------------- .nv.shared.reserved.0     --------------------------
	.section	.nv.shared.reserved.0,"aw",@nobits
	.weak		__nv_reservedSMEM_offset_0_alias
	.size		__nv_reservedSMEM_offset_0_alias, 0, 64
	.other		__nv_reservedSMEM_offset_0_alias,@"STO_CUDA_RESERVED_SHARED STV_DEFAULT"
__nv_reservedSMEM_offset_0_alias:
	.zero		0
	.zero		64


//--------------------- .nv.constant0._Z6matMulPfS_S_i --------------------------
	.section	.nv.constant0._Z6matMulPfS_S_i,"a",@progbits
	.sectionflags	@""
	.align	4
.nv.constant0._Z6matMulPfS_S_i:
	.zero		924


//--------------------- SYMBOLS --------------------------

	.type		.nv.reservedSmem.offset0,@object
	.size		.nv.reservedSmem.offset0,0x4
